	.headerflags	@"EF_CUDA_TEXMODE_UNIFIED EF_CUDA_64BIT_ADDRESS EF_CUDA_SM89 EF_CUDA_VIRTUAL_SM(EF_CUDA_SM89)"
	.elftype	@"ET_EXEC"


//--------------------- .nv.info                  --------------------------
	.section	.nv.info,"",@"SHT_CUDA_INFO"
	.align	4


	//----- nvinfo : EIATTR_REGCOUNT
	.align		4
        /*0000*/ 	.byte	0x04, 0x2f
        /*0002*/ 	.short	(.L_1 - .L_0)
	.align		4
.L_0:
        /*0004*/ 	.word	index@(triton__0d1d2d3d45de)
        /*0008*/ 	.word	0x00000030


	//----- nvinfo : EIATTR_MAX_STACK_SIZE
	.align		4
.L_1:
        /*000c*/ 	.byte	0x04, 0x23
        /*000e*/ 	.short	(.L_3 - .L_2)
	.align		4
.L_2:
        /*0010*/ 	.word	index@(triton__0d1d2d3d45de)
        /*0014*/ 	.word	0x00000000


	//----- nvinfo : EIATTR_MIN_STACK_SIZE
	.align		4
.L_3:
        /*0018*/ 	.byte	0x04, 0x12
        /*001a*/ 	.short	(.L_5 - .L_4)
	.align		4
.L_4:
        /*001c*/ 	.word	index@(triton__0d1d2d3d45de)
        /*0020*/ 	.word	0x00000000


	//----- nvinfo : EIATTR_FRAME_SIZE
	.align		4
.L_5:
        /*0024*/ 	.byte	0x04, 0x11
        /*0026*/ 	.short	(.L_7 - .L_6)
	.align		4
.L_6:
        /*0028*/ 	.word	index@(triton__0d1d2d3d45de)
        /*002c*/ 	.word	0x00000000
.L_7:


//--------------------- .nv.info.triton__0d1d2d3d45de --------------------------
	.section	.nv.info.triton__0d1d2d3d45de,"",@"SHT_CUDA_INFO"
	.align	4


	//----- nvinfo : EIATTR_CUDA_API_VERSION
	.align		4
        /*0000*/ 	.byte	0x04, 0x37
        /*0002*/ 	.short	(.L_9 - .L_8)
.L_8:
        /*0004*/ 	.word	0x0000007b


	//----- nvinfo : EIATTR_PARAM_CBANK
	.align		4
.L_9:
        /*0008*/ 	.byte	0x04, 0x0a
        /*000a*/ 	.short	(.L_11 - .L_10)
	.align		4
.L_10:
        /*000c*/ 	.word	index@(.nv.constant0.triton__0d1d2d3d45de)
        /*0010*/ 	.short	0x0160
        /*0012*/ 	.short	0x0028


	//----- nvinfo : EIATTR_CBANK_PARAM_SIZE
	.align		4
.L_11:
        /*0014*/ 	.byte	0x03, 0x19
        /*0016*/ 	.short	0x0028


	//----- nvinfo : EIATTR_KPARAM_INFO
	.align		4
        /*0018*/ 	.byte	0x04, 0x17
        /*001a*/ 	.short	(.L_13 - .L_12)
.L_12:
        /*001c*/ 	.word	0x00000000
        /*0020*/ 	.short	0x0005
        /*0022*/ 	.short	0x0024
        /*0024*/ 	.byte	0x00, 0xf0, 0x11, 0x00


	//----- nvinfo : EIATTR_KPARAM_INFO
	.align		4
.L_13:
        /*0028*/ 	.byte	0x04, 0x17
        /*002a*/ 	.short	(.L_15 - .L_14)
.L_14:
        /*002c*/ 	.word	0x00000000
        /*0030*/ 	.short	0x0004
        /*0032*/ 	.short	0x0020
        /*0034*/ 	.byte	0x00, 0xf0, 0x11, 0x00


	//----- nvinfo : EIATTR_KPARAM_INFO
	.align		4
.L_15:
        /*0038*/ 	.byte	0x04, 0x17
        /*003a*/ 	.short	(.L_17 - .L_16)
.L_16:
        /*003c*/ 	.word	0x00000000
        /*0040*/ 	.short	0x0003
        /*0042*/ 	.short	0x0018
        /*0044*/ 	.byte	0x00, 0xf0, 0x21, 0x00


	//----- nvinfo : EIATTR_KPARAM_INFO
	.align		4
.L_17:
        /*0048*/ 	.byte	0x04, 0x17
        /*004a*/ 	.short	(.L_19 - .L_18)
.L_18:
        /*004c*/ 	.word	0x00000000
        /*0050*/ 	.short	0x0002
        /*0052*/ 	.short	0x0010
        /*0054*/ 	.byte	0x00, 0xf0, 0x21, 0x00


	//----- nvinfo : EIATTR_KPARAM_INFO
	.align		4
.L_19:
        /*0058*/ 	.byte	0x04, 0x17
        /*005a*/ 	.short	(.L_21 - .L_20)
.L_20:
        /*005c*/ 	.word	0x00000000
        /*0060*/ 	.short	0x0001
        /*0062*/ 	.short	0x0008
        /*0064*/ 	.byte	0x00, 0xf0, 0x21, 0x00


	//----- nvinfo : EIATTR_KPARAM_INFO
	.align		4
.L_21:
        /*0068*/ 	.byte	0x04, 0x17
        /*006a*/ 	.short	(.L_23 - .L_22)
.L_22:
        /*006c*/ 	.word	0x00000000
        /*0070*/ 	.short	0x0000
        /*0072*/ 	.short	0x0000
        /*0074*/ 	.byte	0x00, 0xf0, 0x21, 0x00


	//----- nvinfo : EIATTR_MAXREG_COUNT
	.align		4
.L_23:
        /*0078*/ 	.byte	0x03, 0x1b
        /*007a*/ 	.short	0x00ff


	//----- nvinfo : EIATTR_EXIT_INSTR_OFFSETS
	.align		4
        /*007c*/ 	.byte	0x04, 0x1c
        /*007e*/ 	.short	(.L_25 - .L_24)


	//   ....[0]....
.L_24:
        /*0080*/ 	.word	0x000015f0


	//   ....[1]....
        /*0084*/ 	.word	0x000016a0


	//----- nvinfo : EIATTR_CTAIDZ_USED
	.align		4
.L_25:
        /*0088*/ 	.byte	0x01, 0x04
	.zero		2


	//----- nvinfo : EIATTR_MAX_THREADS
	.align		4
        /*008c*/ 	.byte	0x04, 0x05
        /*008e*/ 	.short	(.L_27 - .L_26)
.L_26:
        /*0090*/ 	.word	0x00000100
        /*0094*/ 	.word	0x00000001
        /*0098*/ 	.word	0x00000001
.L_27:


//--------------------- .nv.rel.action            --------------------------
	.section	.nv.rel.action,"",@"SHT_CUDA_RELOCINFO"
	.align	8
	.sectionentsize	8
        /*0000*/ 	.byte	0x73, 0x00, 0x00, 0x00, 0x00, 0x00, 0x00, 0x00, 0x00, 0x00, 0x00, 0x11, 0x25, 0x00, 0x05, 0x36


//--------------------- .nv.constant0.triton__0d1d2d3d45de --------------------------
	.section	.nv.constant0.triton__0d1d2d3d45de,"a",@progbits
	.align	4
.nv.constant0.triton__0d1d2d3d45de:
	.zero		392


//--------------------- .text.triton__0d1d2d3d45de --------------------------
	.section	.text.triton__0d1d2d3d45de,"ax",@progbits
	.sectionflags	@"SHF_BARRIERS=1"
	.sectioninfo	@"SHI_REGISTERS=48"
	.align	128
        .global         triton__0d1d2d3d45de
        .type           triton__0d1d2d3d45de,@function
        .size           triton__0d1d2d3d45de,(.L_x_1 - triton__0d1d2d3d45de)
        .other          triton__0d1d2d3d45de,@"STO_CUDA_ENTRY STV_DEFAULT"
triton__0d1d2d3d45de:
.text.triton__0d1d2d3d45de:
[----:B------:R-:W-:-:S02]  /*0000*/  MOV R1, c[0x0][0x28] ;  /* 0x00000a0000017a02 */ /* 0x000fc40000000f00 */
[----:B------:R-:W0:Y:S01]  /*0010*/  S2R R2, SR_TID.X ;  /* 0x0000000000027919 */ /* 0x000e220000002100 */
[----:B------:R-:W1:Y:S01]  /*0020*/  S2UR UR4, SR_CTAID.Y ;  /* 0x00000000000479c3 */ /* 0x000e620000002600 */
[----:B------:R-:W-:Y:S01]  /*0030*/  MOV R28, 0x2 ;  /* 0x00000002001c7802 */ /* 0x000fe20000000f00 */
[----:B------:R-:W-:Y:S01]  /*0040*/  CS2R R20, SRZ ;  /* 0x0000000000147805 */ /* 0x000fe2000001ff00 */
[----:B------:R-:W2:Y:S01]  /*0050*/  S2R R3, SR_CTAID.Z ;  /* 0x0000000000037919 */ /* 0x000ea20000002700 */
[----:B------:R-:W-:-:S03]  /*0060*/  CS2R R22, SRZ ;  /* 0x0000000000167805 */ /* 0x000fc6000001ff00 */
[----:B------:R-:W3:Y:S01]  /*0070*/  S2R R25, SR_CTAID.X ;  /* 0x0000000000197919 */ /* 0x000ee20000002500 */
[--C-:B0-----:R-:W-:Y:S02]  /*0080*/  SHF.R.U32.HI R0, RZ, 0x5, R2.reuse ;  /* 0x00000005ff007819 */ /* 0x101fe40000011602 */
[----:B------:R-:W-:Y:S02]  /*0090*/  SHF.R.U32.HI R26, RZ, 0x1, R2 ;  /* 0x00000001ff1a7819 */ /* 0x000fe40000011602 */
[----:B--2---:R-:W-:Y:S02]  /*00a0*/  IADD3 R3, R3, 0x1, RZ ;  /* 0x0000000103037810 */ /* 0x004fe40007ffe0ff */
[----:B------:R-:W-:Y:S02]  /*00b0*/  SGXT.U32 R0, R0, 0x3 ;  /* 0x000000030000781a */ /* 0x000fe40000000000 */
[----:B------:R-:W-:Y:S01]  /*00c0*/  SHF.L.U32 R24, R2, 0x3, RZ ;  /* 0x0000000302187819 */ /* 0x000fe200000006ff */
[----:B-1----:R-:W-:Y:S01]  /*00d0*/  IMAD R3, R3, UR4, RZ ;  /* 0x0000000403037c24 */ /* 0x002fe2000f8e02ff */
[----:B------:R-:W-:Y:S01]  /*00e0*/  SGXT.U32 R26, R26, 0x4 ;  /* 0x000000041a1a781a */ /* 0x000fe20000000000 */
[----:B------:R-:W-:Y:S01]  /*00f0*/  CS2R R12, SRZ ;  /* 0x00000000000c7805 */ /* 0x000fe2000001ff00 */
[----:B------:R-:W-:Y:S01]  /*0100*/  SHF.L.U32 R5, R0, 0x4, RZ ;  /* 0x0000000400057819 */ /* 0x000fe200000006ff */
[----:B------:R-:W-:Y:S01]  /*0110*/  CS2R R14, SRZ ;  /* 0x00000000000e7805 */ /* 0x000fe2000001ff00 */
[----:B---3--:R-:W-:Y:S01]  /*0120*/  SHF.L.U32 R25, R25, 0x4, RZ ;  /* 0x0000000419197819 */ /* 0x008fe200000006ff */
[----:B------:R-:W-:Y:S01]  /*0130*/  CS2R R16, SRZ ;  /* 0x0000000000107805 */ /* 0x000fe2000001ff00 */
[----:B------:R-:W-:Y:S01]  /*0140*/  LOP3.LUT R24, R24, 0x8, RZ, 0xc0, !PT ;  /* 0x0000000818187812 */ /* 0x000fe200078ec0ff */
[----:B------:R-:W-:Y:S01]  /*0150*/  CS2R R18, SRZ ;  /* 0x0000000000127805 */ /* 0x000fe2000001ff00 */
[----:B------:R-:W-:Y:S01]  /*0160*/  SHF.L.U32 R3, R3, 0x8, RZ ;  /* 0x0000000803037819 */ /* 0x000fe200000006ff */
[----:B------:R-:W-:Y:S01]  /*0170*/  ULDC.64 UR4, c[0x0][0x118] ;  /* 0x0000460000047ab9 */ /* 0x000fe20000000a00 */
[----:B------:R-:W-:-:S02]  /*0180*/  LOP3.LUT R26, R5, R26, RZ, 0xfc, !PT ;  /* 0x0000001a051a7212 */ /* 0x000fc400078efcff */
[----:B------:R-:W-:Y:S02]  /*0190*/  LOP3.LUT R7, R25, R24, RZ, 0xfc, !PT ;  /* 0x0000001819077212 */ /* 0x000fe400078efcff */
[----:B------:R-:W-:Y:S02]  /*01a0*/  LOP3.LUT R6, R3, R26, RZ, 0xfc, !PT ;  /* 0x0000001a03067212 */ /* 0x000fe400078efcff */
[C---:B------:R-:W-:Y:S01]  /*01b0*/  ISETP.GE.AND P2, PT, R7.reuse, 0x140, PT ;  /* 0x000001400700780c */ /* 0x040fe20003f46270 */
[----:B------:R-:W-:Y:S01]  /*01c0*/  IMAD.WIDE R4, R7, R28, c[0x0][0x168] ;  /* 0x00005a0007047625 */ /* 0x000fe200078e021c */
[----:B------:R-:W-:Y:S02]  /*01d0*/  LOP3.LUT R8, R3, 0x80, R26, 0xfe, !PT ;  /* 0x0000008003087812 */ /* 0x000fe400078efe1a */
[C---:B------:R-:W-:Y:S01]  /*01e0*/  ISETP.LT.AND P0, PT, R6.reuse, 0x3a02, !P2 ;  /* 0x00003a020600780c */ /* 0x040fe20005701270 */
[----:B------:R-:W-:Y:S01]  /*01f0*/  IMAD R30, R6, 0x140, R7 ;  /* 0x00000140061e7824 */ /* 0x000fe200078e0207 */
[----:B------:R-:W-:-:S04]  /*0200*/  ISETP.LT.AND P1, PT, R8, 0x3a02, !P2 ;  /* 0x00003a020800780c */ /* 0x000fc80005721270 */
[C---:B------:R-:W-:Y:S01]  /*0210*/  IADD3 R27, R30.reuse, 0xa000, RZ ;  /* 0x0000a0001e1b7810 */ /* 0x040fe20007ffe0ff */
[-C--:B------:R-:W-:Y:S02]  /*0220*/  IMAD.WIDE R6, R30, R28.reuse, c[0x0][0x160] ;  /* 0x000058001e067625 */ /* 0x080fe400078e021c */
[----:B------:R0:W2:Y:S02]  /*0230*/  @!P2 LDG.E.EL.128 R20, [R4.64] ;  /* 0x000000040414a981 */ /* 0x0000a4000c2e1d00 */
[----:B------:R-:W-:Y:S02]  /*0240*/  IMAD.WIDE R28, R27, R28, c[0x0][0x160] ;  /* 0x000058001b1c7625 */ /* 0x000fe400078e021c */
[----:B------:R1:W3:Y:S01]  /*0250*/  @P0 LDG.E.EL.128 R12, [R6.64] ;  /* 0x00000004060c0981 */ /* 0x0002e2000c2e1d00 */
[----:B------:R-:W-:-:S03]  /*0260*/  MOV R32, 0x2 ;  /* 0x0000000200207802 */ /* 0x000fc60000000f00 */
[----:B------:R4:W5:Y:S01]  /*0270*/  @P1 LDG.E.EL.128 R16, [R28.64] ;  /* 0x000000041c101981 */ /* 0x000962000c2e1d00 */
[----:B------:R-:W-:Y:S01]  /*0280*/  CS2R R8, SRZ ;  /* 0x0000000000087805 */ /* 0x000fe2000001ff00 */
[----:B------:R-:W-:Y:S01]  /*0290*/  CS2R R10, SRZ ;  /* 0x00000000000a7805 */ /* 0x000fe2000001ff00 */
[----:B------:R-:W-:-:S05]  /*02a0*/  IMAD.WIDE R30, R30, R32, c[0x0][0x170] ;  /* 0x00005c001e1e7625 */ /* 0x000fca00078e0220 */
[----:B------:R2:W5:Y:S01]  /*02b0*/  @P0 LDG.E.EL.128 R8, [R30.64] ;  /* 0x000000041e080981 */ /* 0x000562000c2e1d00 */
[----:B0-----:R-:W-:Y:S01]  /*02c0*/  CS2R R4, SRZ ;  /* 0x0000000000047805 */ /* 0x001fe2000001ff00 */
[----:B-1----:R-:W-:Y:S01]  /*02d0*/  CS2R R6, SRZ ;  /* 0x0000000000067805 */ /* 0x002fe2000001ff00 */
[----:B----4-:R-:W-:-:S05]  /*02e0*/  IMAD.WIDE R28, R27, R32, c[0x0][0x170] ;  /* 0x00005c001b1c7625 */ /* 0x010fca00078e0220 */
[----:B------:R0:W4:Y:S01]  /*02f0*/  @P1 LDG.E.EL.128 R4, [R28.64] ;  /* 0x000000041c041981 */ /* 0x000122000c2e1d00 */
[----:B------:R-:W-:Y:S01]  /*0300*/  SHF.R.U32.HI R27, RZ, 0x4, R2 ;  /* 0x00000004ff1b7819 */ /* 0x000fe20000011602 */
[----:B------:R-:W-:Y:S01]  /*0310*/  IMAD R24, R26, 0x11, R24 ;  /* 0x000000111a187824 */ /* 0x000fe200078e0218 */
[----:B------:R-:W-:Y:S01]  /*0320*/  SHF.L.U32 R32, R0, 0x1, RZ ;  /* 0x0000000100207819 */ /* 0x000fe200000006ff */
[----:B------:R-:W1:Y:S01]  /*0330*/  S2R R43, SR_TID.X ;  /* 0x00000000002b7919 */ /* 0x000e620000002100 */
[----:B------:R-:W-:Y:S01]  /*0340*/  LOP3.LUT R0, R25, 0xf, R2, 0xf8, !PT ;  /* 0x0000000f19007812 */ /* 0x000fe200078ef802 */
[----:B------:R-:W-:Y:S01]  /*0350*/  IMAD.SHL.U32 R24, R24, 0x2, RZ ;  /* 0x0000000218187824 */ /* 0x000fe200078e00ff */
[----:B------:R-:W-:Y:S02]  /*0360*/  SGXT.U32 R27, R27, 0x1 ;  /* 0x000000011b1b781a */ /* 0x000fe40000000000 */
[----:B------:R-:W-:Y:S02]  /*0370*/  ISETP.GE.AND P0, PT, R0, 0x140, PT ;  /* 0x000001400000780c */ /* 0x000fe40003f06270 */
[----:B------:R-:W-:-:S02]  /*0380*/  LOP3.LUT R2, R32, R27, RZ, 0xfc, !PT ;  /* 0x0000001b20027212 */ /* 0x000fc400078efcff */
[----:B------:R-:W-:Y:S02]  /*0390*/  MOV R38, RZ ;  /* 0x000000ff00267202 */ /* 0x000fe40000000f00 */
[C-C-:B------:R-:W-:Y:S02]  /*03a0*/  LOP3.LUT R39, R3.reuse, 0xc0, R2.reuse, 0xfe, !PT ;  /* 0x000000c003277812 */ /* 0x140fe400078efe02 */
[C-C-:B------:R-:W-:Y:S02]  /*03b0*/  LOP3.LUT R37, R3.reuse, 0xd0, R2.reuse, 0xfe, !PT ;  /* 0x000000d003257812 */ /* 0x140fe400078efe02 */
[----:B------:R-:W-:Y:S02]  /*03c0*/  LOP3.LUT R41, R3, 0xf0, R2, 0xfe, !PT ;  /* 0x000000f003297812 */ /* 0x000fe400078efe02 */
[----:B------:R-:W-:Y:S02]  /*03d0*/  MOV R36, RZ ;  /* 0x000000ff00247202 */ /* 0x000fe40000000f00 */
[----:B-1----:R-:W-:Y:S01]  /*03e0*/  LOP3.LUT R43, R43, 0xf, RZ, 0xc0, !PT ;  /* 0x0000000f2b2b7812 */ /* 0x002fe200078ec0ff */
[----:B--2---:R-:W-:-:S02]  /*03f0*/  HADD2.F32 R25, -RZ, R20.H0_H0 ;  /* 0x20000014ff197230 */ /* 0x004fc40000004100 */
[----:B------:R-:W-:Y:S02]  /*0400*/  HADD2.F32 R31, -RZ, R20.H1_H1 ;  /* 0x30000014ff1f7230 */ /* 0x000fe40000004100 */
[--C-:B---3--:R-:W-:Y:S02]  /*0410*/  HADD2.F32 R20, -RZ, R12.reuse.H0_H0 ;  /* 0x2000000cff147230 */ /* 0x108fe40000004100 */
[----:B------:R-:W-:Y:S02]  /*0420*/  HADD2.F32 R26, -RZ, R12.H1_H1 ;  /* 0x3000000cff1a7230 */ /* 0x000fe40000004100 */
[--C-:B-----5:R-:W-:Y:S01]  /*0430*/  HADD2.F32 R12, -RZ, R16.reuse.H0_H0 ;  /* 0x20000010ff0c7230 */ /* 0x120fe20000004100 */
[----:B------:R-:W-:Y:S01]  /*0440*/  FADD R27, R25, R20 ;  /* 0x00000014191b7221 */ /* 0x000fe20000000000 */
[----:B------:R-:W-:Y:S01]  /*0450*/  HADD2.F32 R30, -RZ, R21.H0_H0 ;  /* 0x20000015ff1e7230 */ /* 0x000fe20000004100 */
[----:B------:R-:W-:Y:S01]  /*0460*/  FADD R26, R31, R26 ;  /* 0x0000001a1f1a7221 */ /* 0x000fe20000000000 */
[----:B0-----:R-:W-:Y:S01]  /*0470*/  HADD2.F32 R29, -RZ, R13.H0_H0 ;  /* 0x2000000dff1d7230 */ /* 0x001fe20000004100 */
[----:B------:R-:W-:Y:S01]  /*0480*/  FADD R20, R12, R25 ;  /* 0x000000190c147221 */ /* 0x000fe20000000000 */
[----:B------:R-:W-:-:S02]  /*0490*/  HADD2.F32 R16, -RZ, R16.H1_H1 ;  /* 0x30000010ff107230 */ /* 0x000fc40000004100 */
[----:B------:R-:W-:Y:S01]  /*04a0*/  HADD2.F32 R33, -RZ, R17.H0_H0 ;  /* 0x20000011ff217230 */ /* 0x000fe20000004100 */
[----:B------:R-:W-:Y:S01]  /*04b0*/  FADD R25, R30, R29 ;  /* 0x0000001d1e197221 */ /* 0x000fe20000000000 */
[----:B------:R-:W-:Y:S01]  /*04c0*/  HADD2.F32 R13, -RZ, R13.H1_H1 ;  /* 0x3000000dff0d7230 */ /* 0x000fe20000004100 */
[----:B------:R-:W-:Y:S01]  /*04d0*/  FADD R16, R31, R16 ;  /* 0x000000101f107221 */ /* 0x000fe20000000000 */
[----:B------:R-:W-:Y:S01]  /*04e0*/  HADD2.F32 R31, -RZ, R21.H1_H1 ;  /* 0x30000015ff1f7230 */ /* 0x000fe20000004100 */
[----:B------:R-:W-:Y:S01]  /*04f0*/  FADD R12, R33, R30 ;  /* 0x0000001e210c7221 */ /* 0x000fe20000000000 */
[--C-:B------:R-:W-:Y:S02]  /*0500*/  HADD2.F32 R33, -RZ, R14.reuse.H0_H0 ;  /* 0x2000000eff217230 */ /* 0x100fe40000004100 */
[----:B------:R-:W-:Y:S02]  /*0510*/  HADD2.F32 R29, -RZ, R14.H1_H1 ;  /* 0x3000000eff1d7230 */ /* 0x000fe40000004100 */
[----:B------:R-:W-:Y:S01]  /*0520*/  HADD2.F32 R14, -RZ, R17.H1_H1 ;  /* 0x30000011ff0e7230 */ /* 0x000fe20000004100 */
[----:B------:R-:W-:Y:S01]  /*0530*/  FADD R17, R31, R13 ;  /* 0x0000000d1f117221 */ /* 0x000fe20000000000 */
[----:B------:R-:W-:-:S02]  /*0540*/  HADD2.F32 R30, -RZ, R22.H0_H0 ;  /* 0x20000016ff1e7230 */ /* 0x000fc40000004100 */
[----:B------:R-:W-:Y:S01]  /*0550*/  HADD2.F32 R35, -RZ, R18.H0_H0 ;  /* 0x20000012ff237230 */ /* 0x000fe20000004100 */
[----:B------:R-:W-:Y:S01]  /*0560*/  FADD R13, R31, R14 ;  /* 0x0000000e1f0d7221 */ /* 0x000fe20000000000 */
[----:B------:R-:W-:Y:S02]  /*0570*/  HADD2.F32 R32, -RZ, R8.H0_H0 ;  /* 0x20000008ff207230 */ /* 0x000fe40000004100 */
[--C-:B------:R-:W-:Y:S01]  /*0580*/  HADD2.F32 R28, -RZ, R15.reuse.H0_H0 ;  /* 0x2000000fff1c7230 */ /* 0x100fe20000004100 */
[----:B------:R-:W-:Y:S01]  /*0590*/  FADD R14, R35, R30 ;  /* 0x0000001e230e7221 */ /* 0x000fe20000000000 */
[----:B------:R-:W-:Y:S01]  /*05a0*/  HADD2.F32 R21, -RZ, R15.H1_H1 ;  /* 0x3000000fff157230 */ /* 0x000fe20000004100 */
[----:B------:R-:W-:Y:S01]  /*05b0*/  FADD R15, R30, R33 ;  /* 0x000000211e0f7221 */ /* 0x000fe20000000000 */
[----:B------:R-:W-:Y:S01]  /*05c0*/  HADD2.F32 R31, -RZ, R18.H1_H1 ;  /* 0x30000012ff1f7230 */ /* 0x000fe20000004100 */
[----:B------:R-:W-:Y:S01]  /*05d0*/  LOP3.LUT R35, R3, 0xe0, R2, 0xfe, !PT ;  /* 0x000000e003237812 */ /* 0x000fe200078efe02 */
[----:B------:R-:W-:-:S02]  /*05e0*/  HADD2.F32 R22, -RZ, R22.H1_H1 ;  /* 0x30000016ff167230 */ /* 0x000fc40000004100 */
[----:B------:R-:W-:Y:S02]  /*05f0*/  HADD2.F32 R30, -RZ, R19.H0_H0 ;  /* 0x20000013ff1e7230 */ /* 0x000fe40000004100 */
[----:B------:R-:W-:Y:S01]  /*0600*/  HADD2.F32 R33, -RZ, R23.H0_H0 ;  /* 0x20000017ff217230 */ /* 0x000fe20000004100 */
[----:B------:R-:W-:Y:S01]  /*0610*/  FADD R29, R22, R29 ;  /* 0x0000001d161d7221 */ /* 0x000fe20000000000 */
[----:B------:R-:W-:Y:S01]  /*0620*/  HADD2.F32 R18, -RZ, R19.H1_H1 ;  /* 0x30000013ff127230 */ /* 0x000fe20000004100 */
[----:B------:R-:W-:Y:S01]  /*0630*/  FFMA R19, R32, 0.125, R27 ;  /* 0x3e00000020137823 */ /* 0x000fe2000000001b */
[----:B------:R-:W-:Y:S01]  /*0640*/  HADD2.F32 R27, -RZ, R8.H1_H1 ;  /* 0x30000008ff1b7230 */ /* 0x000fe20000004100 */
[----:B------:R-:W-:Y:S01]  /*0650*/  FADD R8, R22, R31 ;  /* 0x0000001f16087221 */ /* 0x000fe20000000000 */
[----:B------:R-:W-:Y:S01]  /*0660*/  FADD R22, R30, R33 ;  /* 0x000000211e167221 */ /* 0x000fe20000000000 */
[--C-:B------:R-:W-:Y:S01]  /*0670*/  HADD2.F32 R30, -RZ, R9.reuse.H0_H0 ;  /* 0x20000009ff1e7230 */ /* 0x100fe20000004100 */
[----:B------:R-:W-:Y:S01]  /*0680*/  FADD R28, R33, R28 ;  /* 0x0000001c211c7221 */ /* 0x000fe20000000000 */
[----:B------:R-:W-:Y:S01]  /*0690*/  HADD2.F32 R32, -RZ, R9.H1_H1 ;  /* 0x30000009ff207230 */ /* 0x000fe20000004100 */
[----:B------:R-:W-:Y:S01]  /*06a0*/  FFMA R26, R27, 0.125, R26 ;  /* 0x3e0000001b1a7823 */ /* 0x000fe2000000001a */
[----:B------:R-:W-:Y:S01]  /*06b0*/  HADD2.F32 R23, -RZ, R23.H1_H1 ;  /* 0x30000017ff177230 */ /* 0x000fe20000004100 */
[----:B------:R-:W-:Y:S01]  /*06c0*/  FFMA R25, R30, 0.125, R25 ;  /* 0x3e0000001e197823 */ /* 0x000fe20000000019 */
[--C-:B------:R-:W-:Y:S01]  /*06d0*/  HADD2.F32 R30, -RZ, R10.reuse.H0_H0 ;  /* 0x2000000aff1e7230 */ /* 0x100fe20000004100 */
[----:B------:R-:W-:Y:S01]  /*06e0*/  FFMA R32, R32, 0.125, R17 ;  /* 0x3e00000020207823 */ /* 0x000fe20000000011 */
[----:B------:R-:W-:Y:S01]  /*06f0*/  HADD2.F32 R34, -RZ, R10.H1_H1 ;  /* 0x3000000aff227230 */ /* 0x000fe20000004100 */
[----:B------:R-:W-:Y:S01]  /*0700*/  FADD R21, R23, R21 ;  /* 0x0000001517157221 */ /* 0x000fe20000000000 */
[--C-:B------:R-:W-:Y:S01]  /*0710*/  HADD2.F32 R9, -RZ, R11.reuse.H0_H0 ;  /* 0x2000000bff097230 */ /* 0x100fe20000004100 */
[----:B------:R-:W-:Y:S01]  /*0720*/  F2FP.F16.F32.PACK_AB R19, R26, R19 ;  /* 0x000000131a13723e */ /* 0x000fe200000000ff */
[----:B------:R-:W-:Y:S01]  /*0730*/  HADD2.F32 R10, -RZ, R11.H1_H1 ;  /* 0x3000000bff0a7230 */ /* 0x000fe20000004100 */
[----:B------:R-:W-:Y:S01]  /*0740*/  F2FP.F16.F32.PACK_AB R25, R32, R25 ;  /* 0x000000192019723e */ /* 0x000fe200000000ff */
[----:B------:R-:W-:Y:S01]  /*0750*/  FFMA R15, R30, 0.125, R15 ;  /* 0x3e0000001e0f7823 */ /* 0x000fe2000000000f */
[----:B------:R-:W-:Y:S01]  /*0760*/  FFMA R34, R34, 0.125, R29 ;  /* 0x3e00000022227823 */ /* 0x000fe2000000001d */
[----:B------:R-:W-:Y:S01]  /*0770*/  FFMA R9, R9, 0.125, R28 ;  /* 0x3e00000009097823 */ /* 0x000fe2000000001c */
[----:B------:R-:W-:Y:S01]  /*0780*/  PRMT R11, R19, 0x7632, R11 ;  /* 0x00007632130b7816 */ /* 0x000fe2000000000b */
[----:B------:R-:W-:Y:S01]  /*0790*/  FFMA R10, R10, 0.125, R21 ;  /* 0x3e0000000a0a7823 */ /* 0x000fe20000000015 */
[----:B------:R-:W-:Y:S01]  /*07a0*/  PRMT R17, R25, 0x7632, R17 ;  /* 0x0000763219117816 */ /* 0x000fe20000000011 */
[----:B------:R-:W-:Y:S01]  /*07b0*/  FADD R18, R23, R18 ;  /* 0x0000001217127221 */ /* 0x000fe20000000000 */
[----:B------:R-:W-:Y:S01]  /*07c0*/  STS.U16 [R24], R19 ;  /* 0x0000001318007388 */ /* 0x000fe20000000400 */
[----:B------:R-:W-:Y:S01]  /*07d0*/  F2FP.F16.F32.PACK_AB R26, R34, R15 ;  /* 0x0000000f221a723e */ /* 0x000fe200000000ff */
[----:B------:R-:W-:Y:S01]  /*07e0*/  IMAD R30, R2, 0x11, R43 ;  /* 0x00000011021e7824 */ /* 0x000fe200078e022b */
[----:B------:R-:W-:Y:S01]  /*07f0*/  F2FP.F16.F32.PACK_AB R10, R10, R9 ;  /* 0x000000090a0a723e */ /* 0x000fe200000000ff */
[----:B------:R0:W-:Y:S01]  /*0800*/  STS.U16 [R24+0x2], R11 ;  /* 0x0000020b18007388 */ /* 0x0001e20000000400 */
[C---:B------:R-:W-:Y:S01]  /*0810*/  LOP3.LUT R33, R3.reuse, R2, RZ, 0xfc, !PT ;  /* 0x0000000203217212 */ /* 0x040fe200078efcff */
[----:B----4-:R-:W-:Y:S01]  /*0820*/  HADD2.F32 R43, -RZ, R4.H1_H1 ;  /* 0x30000004ff2b7230 */ /* 0x010fe20000004100 */
[C-C-:B------:R-:W-:Y:S01]  /*0830*/  LOP3.LUT R31, R3.reuse, 0x10, R2.reuse, 0xfe, !PT ;  /* 0x00000010031f7812 */ /* 0x140fe200078efe02 */
[----:B------:R-:W-:Y:S01]  /*0840*/  STS.U16 [R24+0x4], R25 ;  /* 0x0000041918007388 */ /* 0x000fe20000000400 */
[C-C-:B------:R-:W-:Y:S01]  /*0850*/  LOP3.LUT R29, R3.reuse, 0x20, R2.reuse, 0xfe, !PT ;  /* 0x00000020031d7812 */ /* 0x140fe200078efe02 */
[----:B------:R-:W-:Y:S01]  /*0860*/  HADD2.F32 R45, -RZ, R6.H0_H0 ;  /* 0x20000006ff2d7230 */ /* 0x000fe20000004100 */
[C-C-:B------:R-:W-:Y:S01]  /*0870*/  LOP3.LUT R27, R3.reuse, 0x30, R2.reuse, 0xfe, !PT ;  /* 0x00000030031b7812 */ /* 0x140fe200078efe02 */
[----:B------:R1:W-:Y:S01]  /*0880*/  STS.U16 [R24+0x6], R17 ;  /* 0x0000061118007388 */ /* 0x0003e20000000400 */
[----:B------:R-:W-:-:S02]  /*0890*/  LOP3.LUT R9, R3, 0x40, R2, 0xfe, !PT ;  /* 0x0000004003097812 */ /* 0x000fc400078efe02 */
[C-C-:B0-----:R-:W-:Y:S01]  /*08a0*/  LOP3.LUT R11, R3.reuse, 0x50, R2.reuse, 0xfe, !PT ;  /* 0x00000050030b7812 */ /* 0x141fe200078efe02 */
[----:B------:R-:W-:Y:S01]  /*08b0*/  STS.U16 [R24+0x8], R26 ;  /* 0x0000081a18007388 */ /* 0x000fe20000000400 */
[C-C-:B------:R-:W-:Y:S02]  /*08c0*/  LOP3.LUT R15, R3.reuse, 0x60, R2.reuse, 0xfe, !PT ;  /* 0x00000060030f7812 */ /* 0x140fe400078efe02 */
[C-C-:B------:R-:W-:Y:S01]  /*08d0*/  LOP3.LUT R19, R3.reuse, 0x80, R2.reuse, 0xfe, !PT ;  /* 0x0000008003137812 */ /* 0x140fe200078efe02 */
[----:B------:R-:W-:Y:S01]  /*08e0*/  STS.U16 [R24+0xc], R10 ;  /* 0x00000c0a18007388 */ /* 0x000fe20000000400 */
[C-C-:B------:R-:W-:Y:S02]  /*08f0*/  LOP3.LUT R21, R3.reuse, 0x90, R2.reuse, 0xfe, !PT ;  /* 0x0000009003157812 */ /* 0x140fe400078efe02 */
[C-C-:B-1----:R-:W-:Y:S02]  /*0900*/  LOP3.LUT R17, R3.reuse, 0x70, R2.reuse, 0xfe, !PT ;  /* 0x0000007003117812 */ /* 0x142fe400078efe02 */
[----:B------:R-:W-:-:S02]  /*0910*/  LOP3.LUT R23, R3, 0xa0, R2, 0xfe, !PT ;  /* 0x000000a003177812 */ /* 0x000fc400078efe02 */
[----:B------:R-:W-:Y:S01]  /*0920*/  LOP3.LUT R25, R3, 0xb0, R2, 0xfe, !PT ;  /* 0x000000b003197812 */ /* 0x000fe200078efe02 */
[----:B------:R-:W-:Y:S01]  /*0930*/  HADD2.F32 R3, -RZ, R4.H0_H0 ;  /* 0x20000004ff037230 */ /* 0x000fe20000004100 */
[----:B------:R-:W-:Y:S01]  /*0940*/  PRMT R28, R26, 0x7632, R28 ;  /* 0x000076321a1c7816 */ /* 0x000fe2000000001c */
[--C-:B------:R-:W-:Y:S01]  /*0950*/  HADD2.F32 R4, -RZ, R5.reuse.H1_H1 ;  /* 0x30000005ff047230 */ /* 0x100fe20000004100 */
[----:B------:R-:W-:Y:S02]  /*0960*/  PRMT R2, R10, 0x7632, R2 ;  /* 0x000076320a027816 */ /* 0x000fe40000000002 */
[----:B------:R-:W-:Y:S01]  /*0970*/  FFMA R20, R3, 0.125, R20 ;  /* 0x3e00000003147823 */ /* 0x000fe20000000014 */
[----:B------:R-:W-:Y:S01]  /*0980*/  HADD2.F32 R3, -RZ, R5.H0_H0 ;  /* 0x20000005ff037230 */ /* 0x000fe20000004100 */
[----:B------:R-:W-:Y:S01]  /*0990*/  STS.U16 [R24+0xa], R28 ;  /* 0x00000a1c18007388 */ /* 0x000fe20000000400 */
[----:B------:R-:W-:Y:S01]  /*09a0*/  FFMA R5, R43, 0.125, R16 ;  /* 0x3e0000002b057823 */ /* 0x000fe20000000010 */
[----:B------:R-:W-:Y:S01]  /*09b0*/  HADD2.F32 R43, -RZ, R6.H1_H1 ;  /* 0x30000006ff2b7230 */ /* 0x000fe20000004100 */
[----:B------:R-:W-:Y:S01]  /*09c0*/  MOV R32, RZ ;  /* 0x000000ff00207202 */ /* 0x000fe20000000f00 */
[----:B------:R-:W-:Y:S01]  /*09d0*/  FFMA R3, R3, 0.125, R12 ;  /* 0x3e00000003037823 */ /* 0x000fe2000000000c */
[----:B------:R-:W-:Y:S01]  /*09e0*/  FFMA R12, R4, 0.125, R13 ;  /* 0x3e000000040c7823 */ /* 0x000fe2000000000d */
[--C-:B------:R-:W-:Y:S01]  /*09f0*/  HADD2.F32 R13, -RZ, R7.reuse.H0_H0 ;  /* 0x20000007ff0d7230 */ /* 0x100fe20000004100 */
[----:B------:R-:W-:Y:S01]  /*0a00*/  STS.U16 [R24+0xe], R2 ;  /* 0x00000e0218007388 */ /* 0x000fe20000000400 */
[----:B------:R-:W-:Y:S01]  /*0a10*/  HADD2.F32 R7, -RZ, R7.H1_H1 ;  /* 0x30000007ff077230 */ /* 0x000fe20000004100 */
[----:B------:R-:W-:Y:S01]  /*0a20*/  FFMA R4, R45, 0.125, R14 ;  /* 0x3e0000002d047823 */ /* 0x000fe2000000000e */
[----:B------:R-:W-:Y:S01]  /*0a30*/  F2FP.F16.F32.PACK_AB R3, R12, R3 ;  /* 0x000000030c03723e */ /* 0x000fe200000000ff */
[----:B------:R-:W-:Y:S01]  /*0a40*/  FFMA R6, R43, 0.125, R8 ;  /* 0x3e0000002b067823 */ /* 0x000fe20000000008 */
[----:B------:R-:W-:Y:S01]  /*0a50*/  FFMA R8, R13, 0.125, R22 ;  /* 0x3e0000000d087823 */ /* 0x000fe20000000016 */
[----:B------:R-:W-:Y:S01]  /*0a60*/  FFMA R18, R7, 0.125, R18 ;  /* 0x3e00000007127823 */ /* 0x000fe20000000012 */
[----:B------:R-:W-:Y:S01]  /*0a70*/  SHF.L.U32 R7, R30, 0x1, RZ ;  /* 0x000000011e077819 */ /* 0x000fe200000006ff */
[----:B------:R-:W-:Y:S06]  /*0a80*/  BAR.SYNC 0x0 ;  /* 0x0000000000007b1d */ /* 0x000fec0000000000 */
[----:B------:R-:W0:Y:S01]  /*0a90*/  LDS.U16 R10, [R7] ;  /* 0x00000000070a7984 */ /* 0x000e220000000400 */
[----:B------:R-:W-:Y:S01]  /*0aa0*/  F2FP.F16.F32.PACK_AB R2, R5, R20 ;  /* 0x000000140502723e */ /* 0x000fe200000000ff */
[----:B------:R-:W-:Y:S01]  /*0ab0*/  IMAD.HI R14, R33, -0x3dd1baf9, R32 ;  /* 0xc22e4507210e7827 */ /* 0x000fe200078e0220 */
[----:B------:R-:W-:Y:S01]  /*0ac0*/  MOV R30, RZ ;  /* 0x000000ff001e7202 */ /* 0x000fe20000000f00 */
[----:B------:R-:W1:Y:S01]  /*0ad0*/  LDS.U16 R16, [R7+0x220] ;  /* 0x0002200007107984 */ /* 0x000e620000000400 */
[----:B------:R-:W-:Y:S01]  /*0ae0*/  PRMT R12, R2, 0x7632, R12 ;  /* 0x00007632020c7816 */ /* 0x000fe2000000000c */
[----:B------:R-:W-:Y:S01]  /*0af0*/  IMAD.MOV.U32 R20, RZ, RZ, RZ ;  /* 0x000000ffff147224 */ /* 0x000fe200078e00ff */
[C---:B------:R-:W-:Y:S01]  /*0b00*/  PRMT R5, R3.reuse, 0x7610, R5 ;  /* 0x0000761003057816 */ /* 0x040fe20000000005 */
[----:B------:R-:W2:Y:S01]  /*0b10*/  LDS.U16 R22, [R7+0x440] ;  /* 0x0004400007167984 */ /* 0x000ea20000000400 */
[----:B------:R-:W-:-:S02]  /*0b20*/  PRMT R3, R3, 0x7632, R3 ;  /* 0x0000763203037816 */ /* 0x000fc40000000003 */
[----:B------:R-:W-:Y:S01]  /*0b30*/  SHF.R.U32.HI R32, RZ, 0x1f, R14 ;  /* 0x0000001fff207819 */ /* 0x000fe2000001160e */
[----:B------:R-:W3:Y:S01]  /*0b40*/  LDS.U16 R45, [R7+0x660] ;  /* 0x00066000072d7984 */ /* 0x000ee20000000400 */
[----:B------:R-:W-:Y:S02]  /*0b50*/  F2FP.F16.F32.PACK_AB R4, R6, R4 ;  /* 0x000000040604723e */ /* 0x000fe400000000ff */
[----:B------:R-:W-:Y:S01]  /*0b60*/  LEA.HI.SX32 R32, R14, R32, 0x17 ;  /* 0x000000200e207211 */ /* 0x000fe200078fbaff */
[----:B------:R-:W4:Y:S01]  /*0b70*/  LDS.U16 R44, [R7+0x880] ;  /* 0x00088000072c7984 */ /* 0x000f220000000400 */
[----:B------:R-:W-:Y:S02]  /*0b80*/  ISETP.LT.AND P1, PT, R33, 0x3a02, !P0 ;  /* 0x00003a022100780c */ /* 0x000fe40004721270 */
[----:B------:R-:W-:Y:S01]  /*0b90*/  PRMT R6, R4, 0x7632, R6 ;  /* 0x0000763204067816 */ /* 0x000fe20000000006 */
[----:B------:R-:W5:Y:S01]  /*0ba0*/  LDS.U16 R43, [R7+0xaa0] ;  /* 0x000aa000072b7984 */ /* 0x000f620000000400 */
[----:B------:R-:W-:Y:S01]  /*0bb0*/  MOV R28, RZ ;  /* 0x000000ff001c7202 */ /* 0x000fe20000000f00 */
[----:B------:R-:W-:Y:S01]  /*0bc0*/  IMAD R33, R32, -0x2a3, R33 ;  /* 0xfffffd5d20217824 */ /* 0x000fe200078e0221 */
[----:B------:R-:W-:Y:S01]  /*0bd0*/  ISETP.LT.AND P2, PT, R31, 0x3a02, !P0 ;  /* 0x00003a021f00780c */ /* 0x000fe20004741270 */
[----:B------:R-:W0:Y:S01]  /*0be0*/  LDS.U16 R42, [R7+0xcc0] ;  /* 0x000cc000072a7984 */ /* 0x000e220000000400 */
[----:B------:R-:W-:Y:S01]  /*0bf0*/  MOV R14, RZ ;  /* 0x000000ff000e7202 */ /* 0x000fe20000000f00 */
[----:B------:R-:W-:Y:S01]  /*0c00*/  IMAD R33, R0, 0x2a3, R33 ;  /* 0x000002a300217824 */ /* 0x000fe200078e0221 */
[----:B------:R-:W-:Y:S01]  /*0c10*/  MOV R26, RZ ;  /* 0x000000ff001a7202 */ /* 0x000fe20000000f00 */
[----:B------:R-:W0:Y:S04]  /*0c20*/  LDS.U16 R13, [R7+0xee0] ;  /* 0x000ee000070d7984 */ /* 0x000e280000000400 */
[----:B------:R-:W-:Y:S06]  /*0c30*/  BAR.SYNC 0x0 ;  /* 0x0000000000007b1d */ /* 0x000fec0000000000 */
[----:B------:R1:W-:Y:S01]  /*0c40*/  STS.U16 [R24+0x2], R12 ;  /* 0x0000020c18007388 */ /* 0x0003e20000000400 */
[----:B------:R-:W-:Y:S01]  /*0c50*/  IMAD R33, R32, 0x34bc0, R33 ;  /* 0x00034bc020217824 */ /* 0x000fe200078e0221 */
[----:B------:R-:W-:-:S02]  /*0c60*/  ISETP.LT.AND P6, PT, R9, 0x3a02, !P0 ;  /* 0x00003a020900780c */ /* 0x000fc400047c1270 */
[----:B------:R2:W-:Y:S01]  /*0c70*/  STS.U16 [R24+0x6], R3 ;  /* 0x0000060318007388 */ /* 0x0005e20000000400 */
[----:B------:R-:W-:Y:S02]  /*0c80*/  ISETP.LT.AND P3, PT, R15, 0x3a02, !P0 ;  /* 0x00003a020f00780c */ /* 0x000fe40004761270 */
[----:B------:R-:W-:Y:S01]  /*0c90*/  MOV R34, RZ ;  /* 0x000000ff00227202 */ /* 0x000fe20000000f00 */
[----:B------:R2:W-:Y:S01]  /*0ca0*/  STS.U16 [R24], R2 ;  /* 0x0000000218007388 */ /* 0x0005e20000000400 */
[----:B------:R-:W-:Y:S02]  /*0cb0*/  ISETP.LT.AND P4, PT, R17, 0x3a02, !P0 ;  /* 0x00003a021100780c */ /* 0x000fe40004781270 */
[----:B-1----:R-:W-:Y:S01]  /*0cc0*/  F2FP.F16.F32.PACK_AB R12, R18, R8 ;  /* 0x00000008120c723e */ /* 0x002fe200000000ff */
[----:B------:R-:W-:Y:S01]  /*0cd0*/  IMAD.HI R8, R31, -0x3dd1baf9, R30 ;  /* 0xc22e45071f087827 */ /* 0x000fe200078e021e */
[----:B------:R1:W-:Y:S01]  /*0ce0*/  STS.U16 [R24+0x4], R5 ;  /* 0x0000040518007388 */ /* 0x0003e20000000400 */
[----:B------:R-:W-:-:S02]  /*0cf0*/  MOV R18, RZ ;  /* 0x000000ff00127202 */ /* 0x000fc40000000f00 */
[----:B------:R-:W-:Y:S01]  /*0d00*/  ISETP.LT.AND P5, PT, R19, 0x3a02, !P0 ;  /* 0x00003a021300780c */ /* 0x000fe200047a1270 */
[----:B------:R3:W-:Y:S01]  /*0d10*/  STS.U16 [R24+0xa], R6 ;  /* 0x00000a0618007388 */ /* 0x0007e20000000400 */
[----:B--2---:R-:W-:Y:S02]  /*0d20*/  SHF.R.U32.HI R3, RZ, 0x1f, R8 ;  /* 0x0000001fff037819 */ /* 0x004fe40000011608 */
[----:B------:R-:W-:Y:S01]  /*0d30*/  PRMT R2, R12, 0x7632, R2 ;  /* 0x000076320c027816 */ /* 0x000fe20000000002 */
[----:B------:R-:W-:Y:S01]  /*0d40*/  STS.U16 [R24+0xc], R12 ;  /* 0x00000c0c18007388 */ /* 0x000fe20000000400 */
[----:B------:R-:W-:Y:S01]  /*0d50*/  LEA.HI.SX32 R3, R8, R3, 0x17 ;  /* 0x0000000308037211 */ /* 0x000fe200078fbaff */
[----:B------:R-:W-:Y:S02]  /*0d60*/  IMAD.MOV.U32 R8, RZ, RZ, RZ ;  /* 0x000000ffff087224 */ /* 0x000fe400078e00ff */
[----:B-1----:R-:W-:Y:S01]  /*0d70*/  IMAD.HI R5, R29, -0x3dd1baf9, R28 ;  /* 0xc22e45071d057827 */ /* 0x002fe200078e021c */
[----:B------:R1:W-:Y:S03]  /*0d80*/  STS.U16 [R24+0xe], R2 ;  /* 0x00000e0218007388 */ /* 0x0003e60000000400 */
[----:B---3--:R-:W-:Y:S01]  /*0d90*/  IMAD.HI R6, R9, -0x3dd1baf9, R8 ;  /* 0xc22e450709067827 */ /* 0x008fe200078e0208 */
[----:B------:R-:W-:Y:S01]  /*0da0*/  MOV R8, 0x2 ;  /* 0x0000000200087802 */ /* 0x000fe20000000f00 */
[----:B------:R-:W-:Y:S02]  /*0db0*/  STS.U16 [R24+0x8], R4 ;  /* 0x0000080418007388 */ /* 0x000fe40000000400 */
[----:B------:R-:W-:Y:S01]  /*0dc0*/  IMAD R31, R3, -0x2a3, R31 ;  /* 0xfffffd5d031f7824 */ /* 0x000fe200078e021f */
[----:B-1----:R-:W-:-:S03]  /*0dd0*/  SHF.R.U32.HI R2, RZ, 0x1f, R5 ;  /* 0x0000001fff027819 */ /* 0x002fc60000011605 */
[----:B------:R-:W-:Y:S02]  /*0de0*/  IMAD R12, R0, 0x2a3, R31 ;  /* 0x000002a3000c7824 */ /* 0x000fe400078e021f */
[----:B------:R-:W-:Y:S01]  /*0df0*/  IMAD.WIDE R30, R33, R8, c[0x0][0x178] ;  /* 0x00005e00211e7625 */ /* 0x000fe200078e0208 */
[----:B------:R-:W-:Y:S01]  /*0e00*/  LEA.HI.SX32 R5, R5, R2, 0x17 ;  /* 0x0000000205057211 */ /* 0x000fe200078fbaff */
[----:B------:R-:W-:Y:S06]  /*0e10*/  BAR.SYNC 0x0 ;  /* 0x0000000000007b1d */ /* 0x000fec0000000000 */
[----:B------:R-:W-:Y:S01]  /*0e20*/  IMAD R3, R3, 0x34bc0, R12 ;  /* 0x00034bc003037824 */ /* 0x000fe200078e020c */
[----:B0-----:R0:W-:Y:S01]  /*0e30*/  @P1 STG.E.U16 [R30.64], R10 ;  /* 0x0000000a1e001986 */ /* 0x0011e2000c101504 */
[----:B------:R-:W-:Y:S01]  /*0e40*/  ISETP.LT.AND P1, PT, R29, 0x3a02, !P0 ;  /* 0x00003a021d00780c */ /* 0x000fe20004721270 */
[----:B------:R-:W-:Y:S01]  /*0e50*/  IMAD R29, R5, -0x2a3, R29 ;  /* 0xfffffd5d051d7824 */ /* 0x000fe200078e021d */
[----:B------:R-:W-:Y:S01]  /*0e60*/  MOV R24, RZ ;  /* 0x000000ff00187202 */ /* 0x000fe20000000f00 */
[----:B------:R-:W-:-:S04]  /*0e70*/  IMAD.WIDE R32, R3, R8, c[0x0][0x178] ;  /* 0x00005e0003207625 */ /* 0x000fc800078e0208 */
[----:B------:R-:W-:Y:S01]  /*0e80*/  IMAD.HI R3, R15, -0x3dd1baf9, R14 ;  /* 0xc22e45070f037827 */ /* 0x000fe200078e020e */
[----:B------:R1:W-:Y:S01]  /*0e90*/  @P2 STG.E.U16 [R32.64], R16 ;  /* 0x0000001020002986 */ /* 0x0003e2000c101504 */
[----:B------:R-:W-:Y:S02]  /*0ea0*/  ISETP.LT.AND P2, PT, R11, 0x3a02, !P0 ;  /* 0x00003a020b00780c */ /* 0x000fe40004741270 */
[----:B------:R-:W-:Y:S01]  /*0eb0*/  IMAD R14, R0, 0x2a3, R29 ;  /* 0x000002a3000e7824 */ /* 0x000fe200078e021d */
[----:B0-----:R-:W-:Y:S01]  /*0ec0*/  MOV R10, RZ ;  /* 0x000000ff000a7202 */ /* 0x001fe20000000f00 */
[----:B------:R-:W-:Y:S01]  /*0ed0*/  IMAD.HI R4, R27, -0x3dd1baf9, R26 ;  /* 0xc22e45071b047827 */ /* 0x000fe200078e021a */
[----:B------:R-:W-:-:S03]  /*0ee0*/  SHF.R.U32.HI R29, RZ, 0x1f, R6 ;  /* 0x0000001fff1d7819 */ /* 0x000fc60000011606 */
[----:B------:R-:W-:Y:S01]  /*0ef0*/  IMAD R5, R5, 0x34bc0, R14 ;  /* 0x00034bc005057824 */ /* 0x000fe200078e020e */
[----:B------:R-:W-:Y:S01]  /*0f00*/  SHF.R.U32.HI R31, RZ, 0x1f, R4 ;  /* 0x0000001fff1f7819 */ /* 0x000fe20000011604 */
[----:B------:R-:W-:Y:S01]  /*0f10*/  IMAD.HI R2, R11, -0x3dd1baf9, R10 ;  /* 0xc22e45070b027827 */ /* 0x000fe200078e020a */
[----:B-1----:R-:W-:Y:S02]  /*0f20*/  MOV R16, RZ ;  /* 0x000000ff00107202 */ /* 0x002fe40000000f00 */
[----:B------:R-:W-:Y:S01]  /*0f30*/  LEA.HI.SX32 R31, R4, R31, 0x17 ;  /* 0x0000001f041f7211 */ /* 0x000fe200078fbaff */
[----:B------:R-:W-:Y:S01]  /*0f40*/  IMAD.WIDE R32, R5, R8, c[0x0][0x178] ;  /* 0x00005e0005207625 */ /* 0x000fe200078e0208 */
[----:B------:R-:W-:-:S03]  /*0f50*/  LEA.HI.SX32 R29, R6, R29, 0x17 ;  /* 0x0000001d061d7211 */ /* 0x000fc600078fbaff */
[----:B------:R-:W-:Y:S01]  /*0f60*/  IMAD.HI R12, R17, -0x3dd1baf9, R16 ;  /* 0xc22e4507110c7827 */ /* 0x000fe200078e0210 */
[----:B------:R0:W-:Y:S01]  /*0f70*/  @P1 STG.E.U16 [R32.64], R22 ;  /* 0x0000001620001986 */ /* 0x0001e2000c101504 */
[----:B------:R-:W-:Y:S02]  /*0f80*/  ISETP.LT.AND P1, PT, R27, 0x3a02, !P0 ;  /* 0x00003a021b00780c */ /* 0x000fe40004721270 */
[----:B------:R-:W-:Y:S02]  /*0f90*/  IMAD R27, R31, -0x2a3, R27 ;  /* 0xfffffd5d1f1b7824 */ /* 0x000fe400078e021b */
[----:B------:R-:W-:-:S04]  /*0fa0*/  IMAD.HI R10, R19, -0x3dd1baf9, R18 ;  /* 0xc22e4507130a7827 */ /* 0x000fc800078e0212 */
[----:B------:R-:W-:Y:S01]  /*0fb0*/  IMAD R18, R0, 0x2a3, R27 ;  /* 0x000002a300127824 */ /* 0x000fe200078e021b */
[----:B------:R-:W-:Y:S01]  /*0fc0*/  SHF.R.U32.HI R27, RZ, 0x1f, R12 ;  /* 0x0000001fff1b7819 */ /* 0x000fe2000001160c */
[----:B------:R-:W-:Y:S01]  /*0fd0*/  IMAD.HI R6, R25, -0x3dd1baf9, R24 ;  /* 0xc22e450719067827 */ /* 0x000fe200078e0218 */
[----:B0-----:R-:W-:Y:S02]  /*0fe0*/  SHF.R.U32.HI R33, RZ, 0x1f, R2 ;  /* 0x0000001fff217819 */ /* 0x001fe40000011602 */
[----:B------:R-:W-:Y:S01]  /*0ff0*/  MOV R22, RZ ;  /* 0x000000ff00167202 */ /* 0x000fe20000000f00 */
[----:B------:R-:W-:Y:S01]  /*1000*/  IMAD.HI R5, R39, -0x3dd1baf9, R38 ;  /* 0xc22e450727057827 */ /* 0x000fe200078e0226 */
[----:B------:R-:W-:Y:S02]  /*1010*/  LEA.HI.SX32 R33, R2, R33, 0x17 ;  /* 0x0000002102217211 */ /* 0x000fe400078fbaff */
[----:B------:R-:W-:Y:S01]  /*1020*/  SHF.R.U32.HI R2, RZ, 0x1f, R3 ;  /* 0x0000001fff027819 */ /* 0x000fe20000011603 */
[----:B------:R-:W-:Y:S01]  /*1030*/  IMAD.HI R4, R23, -0x3dd1baf9, R22 ;  /* 0xc22e450717047827 */ /* 0x000fe200078e0216 */
[----:B------:R-:W-:-:S02]  /*1040*/  LEA.HI.SX32 R27, R12, R27, 0x17 ;  /* 0x0000001b0c1b7211 */ /* 0x000fc400078fbaff */
[----:B------:R-:W-:Y:S01]  /*1050*/  LEA.HI.SX32 R3, R3, R2, 0x17 ;  /* 0x0000000203037211 */ /* 0x000fe200078fbaff */
[----:B------:R-:W-:Y:S01]  /*1060*/  IMAD R2, R33, -0x2a3, R11 ;  /* 0xfffffd5d21027824 */ /* 0x000fe200078e020b */
[----:B------:R-:W-:Y:S01]  /*1070*/  SHF.R.U32.HI R11, RZ, 0x1f, R10 ;  /* 0x0000001fff0b7819 */ /* 0x000fe2000001160a */
[----:B------:R-:W-:Y:S01]  /*1080*/  IMAD R9, R29, -0x2a3, R9 ;  /* 0xfffffd5d1d097824 */ /* 0x000fe200078e0209 */
[----:B------:R-:W-:Y:S01]  /*1090*/  SHF.R.U32.HI R12, RZ, 0x1f, R4 ;  /* 0x0000001fff0c7819 */ /* 0x000fe20000011604 */
[----:B------:R-:W-:Y:S01]  /*10a0*/  IMAD R2, R0, 0x2a3, R2 ;  /* 0x000002a300027824 */ /* 0x000fe200078e0202 */
[----:B------:R-:W-:Y:S01]  /*10b0*/  LEA.HI.SX32 R11, R10, R11, 0x17 ;  /* 0x0000000b0a0b7211 */ /* 0x000fe200078fbaff */
[----:B------:R-:W-:Y:S01]  /*10c0*/  IMAD R15, R3, -0x2a3, R15 ;  /* 0xfffffd5d030f7824 */ /* 0x000fe200078e020f */
[----:B------:R-:W-:Y:S01]  /*10d0*/  SHF.R.U32.HI R10, RZ, 0x1f, R6 ;  /* 0x0000001fff0a7819 */ /* 0x000fe20000011606 */
[----:B------:R-:W-:Y:S01]  /*10e0*/  IMAD R33, R33, 0x34bc0, R2 ;  /* 0x00034bc021217824 */ /* 0x000fe200078e0202 */
[----:B------:R-:W-:Y:S01]  /*10f0*/  SHF.R.U32.HI R2, RZ, 0x1f, R5 ;  /* 0x0000001fff027819 */ /* 0x000fe20000011605 */
[----:B------:R-:W-:Y:S01]  /*1100*/  IMAD R17, R27, -0x2a3, R17 ;  /* 0xfffffd5d1b117824 */ /* 0x000fe200078e0211 */
[----:B------:R-:W-:Y:S01]  /*1110*/  LEA.HI.SX32 R22, R4, R12, 0x17 ;  /* 0x0000000c04167211 */ /* 0x000fe200078fbaff */
[----:B------:R-:W-:Y:S01]  /*1120*/  IMAD R16, R0, 0x2a3, R9 ;  /* 0x000002a300107824 */ /* 0x000fe200078e0209 */
[----:B------:R-:W0:Y:S01]  /*1130*/  LDS.U16 R4, [R7] ;  /* 0x0000000007047984 */ /* 0x000e220000000400 */
[----:B------:R-:W-:Y:S01]  /*1140*/  LEA.HI.SX32 R24, R6, R10, 0x17 ;  /* 0x0000000a06187211 */ /* 0x000fe200078fbaff */
[C---:B------:R-:W-:Y:S01]  /*1150*/  IMAD R6, R0.reuse, 0x2a3, R15 ;  /* 0x000002a300067824 */ /* 0x040fe200078e020f */
[----:B------:R-:W-:Y:S01]  /*1160*/  LEA.HI.SX32 R5, R5, R2, 0x17 ;  /* 0x0000000205057211 */ /* 0x000fe200078fbaff */
[----:B------:R-:W-:Y:S01]  /*1170*/  IMAD.HI R9, R35, -0x3dd1baf9, R34 ;  /* 0xc22e450723097827 */ /* 0x000fe200078e0222 */
[----:B------:R-:W-:Y:S03]  /*1180*/  LDS.U16 R12, [R7+0x880] ;  /* 0x00088000070c7984 */ /* 0x000fe60000000400 */
[----:B------:R-:W-:Y:S01]  /*1190*/  IMAD R2, R0, 0x2a3, R17 ;  /* 0x000002a300027824 */ /* 0x000fe200078e0211 */
[----:B------:R-:W-:Y:S01]  /*11a0*/  LDS.U16 R10, [R7+0xaa0] ;  /* 0x000aa000070a7984 */ /* 0x000fe20000000400 */
[----:B------:R-:W-:-:S02]  /*11b0*/  IMAD R19, R11, -0x2a3, R19 ;  /* 0xfffffd5d0b137824 */ /* 0x000fc400078e0213 */
[----:B------:R-:W-:Y:S02]  /*11c0*/  IMAD R31, R31, 0x34bc0, R18 ;  /* 0x00034bc01f1f7824 */ /* 0x000fe400078e0212 */
[----:B------:R-:W-:-:S04]  /*11d0*/  IMAD.HI R14, R21, -0x3dd1baf9, R20 ;  /* 0xc22e4507150e7827 */ /* 0x000fc800078e0214 */
[----:B------:R-:W-:Y:S01]  /*11e0*/  IMAD R3, R3, 0x34bc0, R6 ;  /* 0x00034bc003037824 */ /* 0x000fe200078e0206 */
[----:B------:R-:W-:Y:S01]  /*11f0*/  SHF.R.U32.HI R20, RZ, 0x1f, R14 ;  /* 0x0000001fff147819 */ /* 0x000fe2000001160e */
[----:B------:R-:W-:Y:S01]  /*1200*/  IMAD R27, R27, 0x34bc0, R2 ;  /* 0x00034bc01b1b7824 */ /* 0x000fe200078e0202 */
[----:B------:R-:W-:Y:S01]  /*1210*/  SHF.R.U32.HI R2, RZ, 0x1f, R9 ;  /* 0x0000001fff027819 */ /* 0x000fe20000011609 */
[----:B------:R-:W-:Y:S01]  /*1220*/  IMAD R6, R0, 0x2a3, R19 ;  /* 0x000002a300067824 */ /* 0x000fe200078e0213 */
[----:B------:R-:W-:Y:S01]  /*1230*/  LEA.HI.SX32 R20, R14, R20, 0x17 ;  /* 0x000000140e147211 */ /* 0x000fe200078fbaff */
[----:B------:R-:W-:Y:S01]  /*1240*/  IMAD.WIDE R18, R31, R8, c[0x0][0x178] ;  /* 0x00005e001f127625 */ /* 0x000fe200078e0208 */
[----:B------:R-:W-:Y:S01]  /*1250*/  LEA.HI.SX32 R9, R9, R2, 0x17 ;  /* 0x0000000209097211 */ /* 0x000fe200078fbaff */
[----:B------:R-:W-:Y:S02]  /*1260*/  LDS.U16 R14, [R7+0x660] ;  /* 0x00066000070e7984 */ /* 0x000fe40000000400 */
[----:B------:R-:W-:-:S02]  /*1270*/  IMAD R31, R22, -0x2a3, R23 ;  /* 0xfffffd5d161f7824 */ /* 0x000fc400078e0217 */
[----:B------:R1:W-:Y:S01]  /*1280*/  @P1 STG.E.U16 [R18.64], R45 ;  /* 0x0000002d12001986 */ /* 0x0003e2000c101504 */
[----:B------:R-:W-:Y:S01]  /*1290*/  ISETP.LT.AND P1, PT, R23, 0x3a02, !P0 ;  /* 0x00003a021700780c */ /* 0x000fe20004721270 */
[----:B------:R-:W-:Y:S02]  /*12a0*/  IMAD R29, R29, 0x34bc0, R16 ;  /* 0x00034bc01d1d7824 */ /* 0x000fe400078e0210 */
[----:B------:R-:W2:Y:S01]  /*12b0*/  LDS.U16 R2, [R7+0x220] ;  /* 0x0002200007027984 */ /* 0x000ea20000000400 */
[----:B------:R-:W-:-:S03]  /*12c0*/  IMAD.HI R16, R37, -0x3dd1baf9, R36 ;  /* 0xc22e450725107827 */ /* 0x000fc600078e0224 */
[----:B------:R-:W3:Y:S01]  /*12d0*/  LDS.U16 R23, [R7+0x440] ;  /* 0x0004400007177984 */ /* 0x000ee20000000400 */
[----:B------:R-:W-:Y:S01]  /*12e0*/  IMAD R11, R11, 0x34bc0, R6 ;  /* 0x00034bc00b0b7824 */ /* 0x000fe200078e0206 */
[----:B------:R-:W-:Y:S01]  /*12f0*/  SHF.R.U32.HI R15, RZ, 0x1f, R16 ;  /* 0x0000001fff0f7819 */ /* 0x000fe20000011610 */
[----:B------:R-:W-:Y:S01]  /*1300*/  IMAD R31, R0, 0x2a3, R31 ;  /* 0x000002a3001f7824 */ /* 0x000fe200078e021f */
[----:B------:R-:W2:Y:S01]  /*1310*/  LDS.U16 R6, [R7+0xcc0] ;  /* 0x000cc00007067984 */ /* 0x000ea20000000400 */
[----:B-1----:R-:W-:Y:S01]  /*1320*/  IMAD.WIDE R18, R27, R8, c[0x0][0x178] ;  /* 0x00005e001b127625 */ /* 0x002fe200078e0208 */
[----:B------:R-:W-:-:S03]  /*1330*/  LEA.HI.SX32 R15, R16, R15, 0x17 ;  /* 0x0000000f100f7211 */ /* 0x000fc600078fbaff */
[----:B------:R-:W-:-:S04]  /*1340*/  IMAD.WIDE R16, R29, R8, c[0x0][0x178] ;  /* 0x00005e001d107625 */ /* 0x000fc800078e0208 */
[-C--:B------:R-:W-:Y:S01]  /*1350*/  IMAD.WIDE R28, R33, R8.reuse, c[0x0][0x178] ;  /* 0x00005e00211c7625 */ /* 0x080fe200078e0208 */
[----:B----4-:R1:W-:Y:S01]  /*1360*/  @P6 STG.E.U16 [R16.64], R44 ;  /* 0x0000002c10006986 */ /* 0x0103e2000c101504 */
[----:B------:R-:W-:Y:S02]  /*1370*/  ISETP.LT.AND P6, PT, R21, 0x3a02, !P0 ;  /* 0x00003a021500780c */ /* 0x000fe400047c1270 */
[----:B------:R-:W-:Y:S01]  /*1380*/  IMAD R21, R20, -0x2a3, R21 ;  /* 0xfffffd5d14157824 */ /* 0x000fe200078e0215 */
[----:B-----5:R-:W-:Y:S01]  /*1390*/  @P2 STG.E.U16 [R28.64], R43 ;  /* 0x0000002b1c002986 */ /* 0x020fe2000c101504 */
[----:B------:R-:W-:Y:S01]  /*13a0*/  IMAD.WIDE R26, R11, R8, c[0x0][0x178] ;  /* 0x00005e000b1a7625 */ /* 0x000fe200078e0208 */
[----:B------:R-:W-:-:S03]  /*13b0*/  ISETP.LT.AND P2, PT, R25, 0x3a02, !P0 ;  /* 0x00003a021900780c */ /* 0x000fc60004741270 */
[----:B------:R-:W-:Y:S02]  /*13c0*/  IMAD R21, R0, 0x2a3, R21 ;  /* 0x000002a300157824 */ /* 0x000fe400078e0215 */
[----:B------:R-:W-:Y:S02]  /*13d0*/  IMAD R25, R24, -0x2a3, R25 ;  /* 0xfffffd5d18197824 */ /* 0x000fe400078e0219 */
[----:B-1----:R-:W-:-:S04]  /*13e0*/  IMAD.WIDE R16, R3, R8, c[0x0][0x178] ;  /* 0x00005e0003107625 */ /* 0x002fc800078e0208 */
[----:B------:R-:W-:Y:S01]  /*13f0*/  IMAD R21, R20, 0x34bc0, R21 ;  /* 0x00034bc014157824 */ /* 0x000fe200078e0215 */
[----:B------:R-:W-:Y:S01]  /*1400*/  @P3 STG.E.U16 [R16.64], R42 ;  /* 0x0000002a10003986 */ /* 0x000fe2000c101504 */
[----:B------:R-:W-:Y:S01]  /*1410*/  ISETP.LT.AND P3, PT, R39, 0x3a02, !P0 ;  /* 0x00003a022700780c */ /* 0x000fe20004761270 */
[----:B------:R-:W-:Y:S02]  /*1420*/  IMAD R39, R5, -0x2a3, R39 ;  /* 0xfffffd5d05277824 */ /* 0x000fe400078e0227 */
[----:B------:R1:W-:Y:S01]  /*1430*/  @P4 STG.E.U16 [R18.64], R13 ;  /* 0x0000000d12004986 */ /* 0x0003e2000c101504 */
[----:B------:R-:W-:Y:S01]  /*1440*/  ISETP.LT.AND P4, PT, R37, 0x3a02, !P0 ;  /* 0x00003a022500780c */ /* 0x000fe20004781270 */
[----:B------:R-:W-:Y:S02]  /*1450*/  IMAD R37, R15, -0x2a3, R37 ;  /* 0xfffffd5d0f257824 */ /* 0x000fe400078e0225 */
[----:B0-----:R0:W-:Y:S01]  /*1460*/  @P5 STG.E.U16 [R26.64], R4 ;  /* 0x000000041a005986 */ /* 0x0011e2000c101504 */
[----:B------:R-:W-:Y:S01]  /*1470*/  ISETP.LT.AND P5, PT, R35, 0x3a02, !P0 ;  /* 0x00003a022300780c */ /* 0x000fe200047a1270 */
[----:B------:R-:W-:Y:S01]  /*1480*/  IMAD R35, R9, -0x2a3, R35 ;  /* 0xfffffd5d09237824 */ /* 0x000fe200078e0223 */
[----:B------:R-:W-:Y:S01]  /*1490*/  ISETP.LT.AND P0, PT, R41, 0x3a02, !P0 ;  /* 0x00003a022900780c */ /* 0x000fe20004701270 */
[----:B------:R-:W-:-:S02]  /*14a0*/  IMAD R25, R0, 0x2a3, R25 ;  /* 0x000002a300197824 */ /* 0x000fc400078e0219 */
[----:B------:R-:W-:Y:S02]  /*14b0*/  IMAD R31, R22, 0x34bc0, R31 ;  /* 0x00034bc0161f7824 */ /* 0x000fe400078e021f */
[C---:B-1----:R-:W-:Y:S02]  /*14c0*/  IMAD R18, R0.reuse, 0x2a3, R39 ;  /* 0x000002a300127824 */ /* 0x042fe400078e0227 */
[C---:B------:R-:W-:Y:S02]  /*14d0*/  IMAD R20, R0.reuse, 0x2a3, R35 ;  /* 0x000002a300147824 */ /* 0x040fe400078e0223 */
[----:B0-----:R-:W-:Y:S02]  /*14e0*/  IMAD R4, R0, 0x2a3, R37 ;  /* 0x000002a300047824 */ /* 0x001fe400078e0225 */
[----:B------:R-:W-:-:S04]  /*14f0*/  IMAD.WIDE R16, R21, R8, c[0x0][0x178] ;  /* 0x00005e0015107625 */ /* 0x000fc800078e0208 */
[----:B------:R-:W-:Y:S01]  /*1500*/  IMAD R19, R24, 0x34bc0, R25 ;  /* 0x00034bc018137824 */ /* 0x000fe200078e0219 */
[----:B--2---:R0:W-:Y:S01]  /*1510*/  @P6 STG.E.U16 [R16.64], R2 ;  /* 0x0000000210006986 */ /* 0x0041e2000c101504 */
[----:B------:R-:W-:Y:S02]  /*1520*/  IMAD R21, R5, 0x34bc0, R18 ;  /* 0x00034bc005157824 */ /* 0x000fe400078e0212 */
[----:B------:R-:W-:Y:S02]  /*1530*/  IMAD R25, R15, 0x34bc0, R4 ;  /* 0x00034bc00f197824 */ /* 0x000fe400078e0204 */
[----:B------:R-:W-:Y:S02]  /*1540*/  IMAD R27, R9, 0x34bc0, R20 ;  /* 0x00034bc0091b7824 */ /* 0x000fe400078e0214 */
[----:B------:R-:W-:-:S04]  /*1550*/  IMAD.WIDE R4, R31, R8, c[0x0][0x178] ;  /* 0x00005e001f047625 */ /* 0x000fc800078e0208 */
[-C--:B------:R-:W-:Y:S01]  /*1560*/  IMAD.WIDE R18, R19, R8.reuse, c[0x0][0x178] ;  /* 0x00005e0013127625 */ /* 0x080fe200078e0208 */
[----:B---3--:R0:W-:Y:S03]  /*1570*/  @P1 STG.E.U16 [R4.64], R23 ;  /* 0x0000001704001986 */ /* 0x0081e6000c101504 */
[-C--:B------:R-:W-:Y:S01]  /*1580*/  IMAD.WIDE R20, R21, R8.reuse, c[0x0][0x178] ;  /* 0x00005e0015147625 */ /* 0x080fe200078e0208 */
[----:B------:R0:W-:Y:S03]  /*1590*/  @P2 STG.E.U16 [R18.64], R14 ;  /* 0x0000000e12002986 */ /* 0x0001e6000c101504 */
[-C--:B------:R-:W-:Y:S01]  /*15a0*/  IMAD.WIDE R24, R25, R8.reuse, c[0x0][0x178] ;  /* 0x00005e0019187625 */ /* 0x080fe200078e0208 */
[----:B------:R0:W-:Y:S03]  /*15b0*/  @P3 STG.E.U16 [R20.64], R12 ;  /* 0x0000000c14003986 */ /* 0x0001e6000c101504 */
[----:B------:R-:W-:Y:S01]  /*15c0*/  IMAD.WIDE R26, R27, R8, c[0x0][0x178] ;  /* 0x00005e001b1a7625 */ /* 0x000fe200078e0208 */
[----:B------:R0:W-:Y:S04]  /*15d0*/  @P4 STG.E.U16 [R24.64], R10 ;  /* 0x0000000a18004986 */ /* 0x0001e8000c101504 */
[----:B------:R0:W-:Y:S01]  /*15e0*/  @P5 STG.E.U16 [R26.64], R6 ;  /* 0x000000061a005986 */ /* 0x0001e2000c101504 */
[----:B------:R-:W-:Y:S05]  /*15f0*/  @!P0 EXIT ;  /* 0x000000000000894d */ /* 0x000fea0003800000 */
[----:B------:R-:W1:Y:S01]  /*1600*/  LDS.U16 R7, [R7+0xee0] ;  /* 0x000ee00007077984 */ /* 0x000e620000000400 */
[----:B------:R-:W-:-:S05]  /*1610*/  MOV R40, RZ ;  /* 0x000000ff00287202 */ /* 0x000fca0000000f00 */
[----:B0-----:R-:W-:-:S05]  /*1620*/  IMAD.HI R2, R41, -0x3dd1baf9, R40 ;  /* 0xc22e450729027827 */ /* 0x001fca00078e0228 */
[----:B------:R-:W-:-:S04]  /*1630*/  SHF.R.U32.HI R3, RZ, 0x1f, R2 ;  /* 0x0000001fff037819 */ /* 0x000fc80000011602 */
[----:B------:R-:W-:-:S05]  /*1640*/  LEA.HI.SX32 R3, R2, R3, 0x17 ;  /* 0x0000000302037211 */ /* 0x000fca00078fbaff */
[----:B------:R-:W-:-:S04]  /*1650*/  IMAD R41, R3, -0x2a3, R41 ;  /* 0xfffffd5d03297824 */ /* 0x000fc800078e0229 */
[----:B------:R-:W-:-:S04]  /*1660*/  IMAD R0, R0, 0x2a3, R41 ;  /* 0x000002a300007824 */ /* 0x000fc800078e0229 */
[----:B------:R-:W-:-:S04]  /*1670*/  IMAD R9, R3, 0x34bc0, R0 ;  /* 0x00034bc003097824 */ /* 0x000fc800078e0200 */
[----:B------:R-:W-:-:S05]  /*1680*/  IMAD.WIDE R8, R9, R8, c[0x0][0x178] ;  /* 0x00005e0009087625 */ /* 0x000fca00078e0208 */
[----:B-1----:R-:W-:Y:S01]  /*1690*/  STG.E.U16 [R8.64], R7 ;  /* 0x0000000708007986 */ /* 0x002fe2000c101504 */
[----:B------:R-:W-:Y:S05]  /*16a0*/  EXIT ;  /* 0x000000000000794d */ /* 0x000fea0003800000 */
.L_x_0:
[----:B------:R-:W-:-:S00]  /*16b0*/  BRA `(.L_x_0) ;  /* 0xfffffff000007947 */ /* 0x000fc0000383ffff */
[----:B------:R-:W-:-:S00]  /*16c0*/  NOP ;  /* 0x0000000000007918 */ /* 0x000fc00000000000 */
        /* <DEDUP_REMOVED lines=11> */
.L_x_1:


//--------------------- .nv.shared.triton__0d1d2d3d45de --------------------------
	.section	.nv.shared.triton__0d1d2d3d45de,"aw",@nobits
	.align	16
